//
// Generated by NVIDIA NVVM Compiler
//
// Compiler Build ID: CL-36424714
// Cuda compilation tools, release 13.0, V13.0.88
// Based on NVVM 20.0.0
//

.version 9.0
.target sm_100
.address_size 64

.const .align 4 .b8 groupsin[9600];
.global .align 4 .b8 groupsout[9600];
.global .align 4 .b8 msout[300];
// _ZZ10solvegroupiiiE1f has been demoted
// _ZZ10solvegroupiiiE1g has been demoted

.entry _Z10solvegroupiii(
	.param .u32 _Z10solvegroupiii_param_0,
	.param .u32 _Z10solvegroupiii_param_1,
	.param .u32 _Z10solvegroupiii_param_2
)
{
	.reg .pred 	%p<3>;
	.reg .b32 	%r<14>;
	.reg .b64 	%rd<7>;
	// demoted variable
	.shared .align 4 .b8 _ZZ10solvegroupiiiE1f[100];
	// demoted variable
	.shared .align 4 .b8 _ZZ10solvegroupiiiE1g[100];
	ld.param.u32 	%r4, [_Z10solvegroupiii_param_2];
	mov.b32 	%r5, 0;
	st.shared.u32 	[_ZZ10solvegroupiiiE1g], %r5;
	st.shared.u32 	[_ZZ10solvegroupiiiE1g+4], %r5;
	st.shared.u32 	[_ZZ10solvegroupiiiE1g+8], %r5;
	st.shared.u32 	[_ZZ10solvegroupiiiE1g+12], %r5;
	st.shared.u32 	[_ZZ10solvegroupiiiE1g+16], %r5;
	st.shared.u32 	[_ZZ10solvegroupiiiE1g+20], %r5;
	st.shared.u32 	[_ZZ10solvegroupiiiE1g+24], %r5;
	st.shared.u32 	[_ZZ10solvegroupiiiE1g+28], %r5;
	st.shared.u32 	[_ZZ10solvegroupiiiE1g+32], %r5;
	st.shared.u32 	[_ZZ10solvegroupiiiE1g+36], %r5;
	st.shared.u32 	[_ZZ10solvegroupiiiE1g+40], %r5;
	st.shared.u32 	[_ZZ10solvegroupiiiE1g+44], %r5;
	st.shared.u32 	[_ZZ10solvegroupiiiE1g+48], %r5;
	st.shared.u32 	[_ZZ10solvegroupiiiE1g+52], %r5;
	st.shared.u32 	[_ZZ10solvegroupiiiE1g+56], %r5;
	st.shared.u32 	[_ZZ10solvegroupiiiE1g+60], %r5;
	st.shared.u32 	[_ZZ10solvegroupiiiE1g+64], %r5;
	st.shared.u32 	[_ZZ10solvegroupiiiE1g+68], %r5;
	st.shared.u32 	[_ZZ10solvegroupiiiE1g+72], %r5;
	st.shared.u32 	[_ZZ10solvegroupiiiE1g+76], %r5;
	st.shared.u32 	[_ZZ10solvegroupiiiE1g+80], %r5;
	st.shared.u32 	[_ZZ10solvegroupiiiE1g+84], %r5;
	st.shared.u32 	[_ZZ10solvegroupiiiE1g+88], %r5;
	st.shared.u32 	[_ZZ10solvegroupiiiE1g+92], %r5;
	st.shared.u32 	[_ZZ10solvegroupiiiE1g+96], %r5;
	st.shared.u32 	[_ZZ10solvegroupiiiE1f], %r5;
	st.shared.u32 	[_ZZ10solvegroupiiiE1f+4], %r5;
	st.shared.u32 	[_ZZ10solvegroupiiiE1f+8], %r5;
	st.shared.u32 	[_ZZ10solvegroupiiiE1f+12], %r5;
	st.shared.u32 	[_ZZ10solvegroupiiiE1f+16], %r5;
	st.shared.u32 	[_ZZ10solvegroupiiiE1f+20], %r5;
	st.shared.u32 	[_ZZ10solvegroupiiiE1f+24], %r5;
	st.shared.u32 	[_ZZ10solvegroupiiiE1f+28], %r5;
	st.shared.u32 	[_ZZ10solvegroupiiiE1f+32], %r5;
	st.shared.u32 	[_ZZ10solvegroupiiiE1f+36], %r5;
	st.shared.u32 	[_ZZ10solvegroupiiiE1f+40], %r5;
	st.shared.u32 	[_ZZ10solvegroupiiiE1f+44], %r5;
	st.shared.u32 	[_ZZ10solvegroupiiiE1f+48], %r5;
	st.shared.u32 	[_ZZ10solvegroupiiiE1f+52], %r5;
	st.shared.u32 	[_ZZ10solvegroupiiiE1f+56], %r5;
	st.shared.u32 	[_ZZ10solvegroupiiiE1f+60], %r5;
	st.shared.u32 	[_ZZ10solvegroupiiiE1f+64], %r5;
	st.shared.u32 	[_ZZ10solvegroupiiiE1f+68], %r5;
	st.shared.u32 	[_ZZ10solvegroupiiiE1f+72], %r5;
	st.shared.u32 	[_ZZ10solvegroupiiiE1f+76], %r5;
	st.shared.u32 	[_ZZ10solvegroupiiiE1f+80], %r5;
	st.shared.u32 	[_ZZ10solvegroupiiiE1f+84], %r5;
	st.shared.u32 	[_ZZ10solvegroupiiiE1f+88], %r5;
	st.shared.u32 	[_ZZ10solvegroupiiiE1f+92], %r5;
	st.shared.u32 	[_ZZ10solvegroupiiiE1f+96], %r5;
	setp.lt.u32 	%p1, %r4, 2;
	@%p1 bra 	$L__BB0_3;
	neg.s32 	%r13, %r4;
$L__BB0_2:
	mov.b32 	%r6, 0;
	st.shared.u32 	[_ZZ10solvegroupiiiE1f], %r6;
	st.shared.u32 	[_ZZ10solvegroupiiiE1f+4], %r6;
	st.shared.u32 	[_ZZ10solvegroupiiiE1f+8], %r6;
	st.shared.u32 	[_ZZ10solvegroupiiiE1f+12], %r6;
	st.shared.u32 	[_ZZ10solvegroupiiiE1f+16], %r6;
	st.shared.u32 	[_ZZ10solvegroupiiiE1f+20], %r6;
	st.shared.u32 	[_ZZ10solvegroupiiiE1f+24], %r6;
	st.shared.u32 	[_ZZ10solvegroupiiiE1f+28], %r6;
	st.shared.u32 	[_ZZ10solvegroupiiiE1f+32], %r6;
	st.shared.u32 	[_ZZ10solvegroupiiiE1f+36], %r6;
	st.shared.u32 	[_ZZ10solvegroupiiiE1f+40], %r6;
	st.shared.u32 	[_ZZ10solvegroupiiiE1f+44], %r6;
	st.shared.u32 	[_ZZ10solvegroupiiiE1f+48], %r6;
	st.shared.u32 	[_ZZ10solvegroupiiiE1f+52], %r6;
	st.shared.u32 	[_ZZ10solvegroupiiiE1f+56], %r6;
	st.shared.u32 	[_ZZ10solvegroupiiiE1f+60], %r6;
	st.shared.u32 	[_ZZ10solvegroupiiiE1f+64], %r6;
	st.shared.u32 	[_ZZ10solvegroupiiiE1f+68], %r6;
	st.shared.u32 	[_ZZ10solvegroupiiiE1f+72], %r6;
	st.shared.u32 	[_ZZ10solvegroupiiiE1f+76], %r6;
	st.shared.u32 	[_ZZ10solvegroupiiiE1f+80], %r6;
	st.shared.u32 	[_ZZ10solvegroupiiiE1f+84], %r6;
	st.shared.u32 	[_ZZ10solvegroupiiiE1f+88], %r6;
	st.shared.u32 	[_ZZ10solvegroupiiiE1f+92], %r6;
	st.shared.u32 	[_ZZ10solvegroupiiiE1f+96], %r6;
	add.s32 	%r13, %r13, 1;
	setp.ne.s32 	%p2, %r13, -1;
	@%p2 bra 	$L__BB0_2;
$L__BB0_3:
	mov.u32 	%r7, %tid.x;
	mov.u32 	%r8, %ntid.x;
	mov.u32 	%r9, %ctaid.x;
	mad.lo.s32 	%r10, %r9, %r8, %r7;
	shl.b32 	%r11, %r10, 5;
	mul.wide.s32 	%rd1, %r11, 4;
	mov.u64 	%rd2, groupsout;
	add.s64 	%rd3, %rd2, %rd1;
	mov.b32 	%r12, 0;
	st.global.u32 	[%rd3], %r12;
	st.global.u32 	[%rd3+4], %r12;
	st.global.u32 	[%rd3+8], %r12;
	st.global.u32 	[%rd3+12], %r12;
	st.global.u32 	[%rd3+16], %r12;
	st.global.u32 	[%rd3+20], %r12;
	st.global.u32 	[%rd3+24], %r12;
	st.global.u32 	[%rd3+28], %r12;
	st.global.u32 	[%rd3+32], %r12;
	st.global.u32 	[%rd3+36], %r12;
	st.global.u32 	[%rd3+40], %r12;
	st.global.u32 	[%rd3+44], %r12;
	st.global.u32 	[%rd3+48], %r12;
	st.global.u32 	[%rd3+52], %r12;
	st.global.u32 	[%rd3+56], %r12;
	st.global.u32 	[%rd3+60], %r12;
	st.global.u32 	[%rd3+64], %r12;
	st.global.u32 	[%rd3+68], %r12;
	st.global.u32 	[%rd3+72], %r12;
	st.global.u32 	[%rd3+76], %r12;
	st.global.u32 	[%rd3+80], %r12;
	st.global.u32 	[%rd3+84], %r12;
	st.global.u32 	[%rd3+88], %r12;
	st.global.u32 	[%rd3+92], %r12;
	st.global.u32 	[%rd3+96], %r12;
	mul.wide.s32 	%rd4, %r10, 4;
	mov.u64 	%rd5, msout;
	add.s64 	%rd6, %rd5, %rd4;
	st.global.u32 	[%rd6], %r12;
	ret;

}


// ===== COMPILED SASS (sm_100) =====

	.target	sm_100

	.elftype	@"ET_EXEC"


//--------------------- .note.nv.tkinfo           --------------------------
	.section	.note.nv.tkinfo,"",@"SHT_NOTE"
	.sectionflags	@"SHF_NOTE_NV_TKINFO"
	.tkinfo
        /*0018*/ 	.word	0x00000002
        /*0030*/ 	.string	""
        /*0030*/ 	.string	"ptxas"
        /*0030*/ 	.string	"Cuda compilation tools, release 13.0, V13.0.88"
        /*0030*/ 	.string	"Build cuda_13.0.r13.0/compiler.36424714_0"
        /*0030*/ 	.string	"-arch sm_100 -m 64 "



//--------------------- .note.nv.cuinfo           --------------------------
	.section	.note.nv.cuinfo,"",@"SHT_NOTE"
	.sectionflags	@"SHF_NOTE_NV_CUINFO"
        /*0018*/ 	.short	0x0002
        /*001a*/ 	.short	0x0064
        /*001c*/ 	.short	0x0082
	.zero		2


//--------------------- .nv.info                  --------------------------
	.section	.nv.info,"",@"SHT_CUDA_INFO"
	.align	4


	//----- nvinfo : EIATTR_REGCOUNT
	.align		4
        /*0000*/ 	.byte	0x04, 0x2f
        /*0002*/ 	.short	(.L_4 - .L_3)
	.align		4
.L_3:
        /*0004*/ 	.word	index@(_Z10solvegroupiii)
        /*0008*/ 	.word	0x0000000c


	//----- nvinfo : EIATTR_FRAME_SIZE
	.align		4
.L_4:
        /*000c*/ 	.byte	0x04, 0x11
        /*000e*/ 	.short	(.L_6 - .L_5)
	.align		4
.L_5:
        /*0010*/ 	.word	index@(_Z10solvegroupiii)
        /*0014*/ 	.word	0x00000000


	//----- nvinfo : EIATTR_MIN_STACK_SIZE
	.align		4
.L_6:
        /*0018*/ 	.byte	0x04, 0x12
        /*001a*/ 	.short	(.L_8 - .L_7)
	.align		4
.L_7:
        /*001c*/ 	.word	index@(_Z10solvegroupiii)
        /*0020*/ 	.word	0x00000000
.L_8:


//--------------------- .nv.compat                --------------------------
	.section	.nv.compat,"",@"SHT_CUDA_COMPAT_INFO"
	.align	4
        /*0000*/ 	.byte	0x02, 0x09, 0x00, 0x00, 0x02, 0x02, 0x01, 0x00, 0x02, 0x05, 0x05, 0x00, 0x03, 0x07, 0x01, 0x01
        /*0010*/ 	.byte	0x02, 0x03, 0x00, 0x00, 0x02, 0x06, 0x01, 0x00, 0x04, 0x0b, 0x08, 0x00, 0x09, 0x00, 0x00, 0x00
        /*0020*/ 	.byte	0x00, 0x00, 0x00, 0x00


//--------------------- .nv.info._Z10solvegroupiii --------------------------
	.section	.nv.info._Z10solvegroupiii,"",@"SHT_CUDA_INFO"
	.sectionflags	@""
	.align	4


	//----- nvinfo : EIATTR_CUDA_API_VERSION
	.align		4
        /*0000*/ 	.byte	0x04, 0x37
        /*0002*/ 	.short	(.L_10 - .L_9)
.L_9:
        /*0004*/ 	.word	0x00000082


	//----- nvinfo : EIATTR_KPARAM_INFO
	.align		4
.L_10:
        /*0008*/ 	.byte	0x04, 0x17
        /*000a*/ 	.short	(.L_12 - .L_11)
.L_11:
        /*000c*/ 	.word	0x00000000
        /*0010*/ 	.short	0x0002
        /*0012*/ 	.short	0x0008
        /*0014*/ 	.byte	0x00, 0xf0, 0x11, 0x00


	//----- nvinfo : EIATTR_KPARAM_INFO
	.align		4
.L_12:
        /*0018*/ 	.byte	0x04, 0x17
        /*001a*/ 	.short	(.L_14 - .L_13)
.L_13:
        /*001c*/ 	.word	0x00000000
        /*0020*/ 	.short	0x0001
        /*0022*/ 	.short	0x0004
        /*0024*/ 	.byte	0x00, 0xf0, 0x11, 0x00


	//----- nvinfo : EIATTR_KPARAM_INFO
	.align		4
.L_14:
        /*0028*/ 	.byte	0x04, 0x17
        /*002a*/ 	.short	(.L_16 - .L_15)
.L_15:
        /*002c*/ 	.word	0x00000000
        /*0030*/ 	.short	0x0000
        /*0032*/ 	.short	0x0000
        /*0034*/ 	.byte	0x00, 0xf0, 0x11, 0x00


	//----- nvinfo : EIATTR_SPARSE_MMA_MASK
	.align		4
.L_16:
        /*0038*/ 	.byte	0x03, 0x50
        /*003a*/ 	.short	0x0000


	//----- nvinfo : EIATTR_MAXREG_COUNT
	.align		4
        /*003c*/ 	.byte	0x03, 0x1b
        /*003e*/ 	.short	0x00ff


	//----- nvinfo : EIATTR_MERCURY_ISA_VERSION
	.align		4
        /*0040*/ 	.byte	0x03, 0x5f
        /*0042*/ 	.short	0x0101


	//----- nvinfo : EIATTR_VRC_CTA_INIT_COUNT
	.align		4
        /*0044*/ 	.byte	0x02, 0x4a
	.zero		1
	.zero		1


	//----- nvinfo : EIATTR_EXIT_INSTR_OFFSETS
	.align		4
        /*0048*/ 	.byte	0x04, 0x1c
        /*004a*/ 	.short	(.L_18 - .L_17)


	//   ....[0]....
.L_17:
        /*004c*/ 	.word	0x00000450


	//----- nvinfo : EIATTR_CBANK_PARAM_SIZE
	.align		4
.L_18:
        /*0050*/ 	.byte	0x03, 0x19
        /*0052*/ 	.short	0x000c


	//----- nvinfo : EIATTR_PARAM_CBANK
	.align		4
        /*0054*/ 	.byte	0x04, 0x0a
        /*0056*/ 	.short	(.L_20 - .L_19)
	.align		4
.L_19:
        /*0058*/ 	.word	index@(.nv.constant0._Z10solvegroupiii)
        /*005c*/ 	.short	0x0380
        /*005e*/ 	.short	0x000c


	//----- nvinfo : EIATTR_SW_WAR
	.align		4
.L_20:
        /*0060*/ 	.byte	0x04, 0x36
        /*0062*/ 	.short	(.L_22 - .L_21)
.L_21:
        /*0064*/ 	.word	0x00000008
.L_22:


//--------------------- .nv.callgraph             --------------------------
	.section	.nv.callgraph,"",@"SHT_CUDA_CALLGRAPH"
	.align	4
	.sectionentsize	8
	.align		4
        /*0000*/ 	.word	0x00000000
	.align		4
        /*0004*/ 	.word	0xffffffff
	.align		4
        /*0008*/ 	.word	0x00000000
	.align		4
        /*000c*/ 	.word	0xfffffffe
	.align		4
        /*0010*/ 	.word	0x00000000
	.align		4
        /*0014*/ 	.word	0xfffffffd
	.align		4
        /*0018*/ 	.word	0x00000000
	.align		4
        /*001c*/ 	.word	0xfffffffc


//--------------------- .nv.constant3             --------------------------
	.section	.nv.constant3,"a",@progbits
	.align	4
.nv.constant3:
	.type		groupsin,@object
	.size		groupsin,(.L_0 - groupsin)
groupsin:
	.zero		9600
.L_0:


//--------------------- .nv.constant4             --------------------------
	.section	.nv.constant4,"a",@progbits
	.align	8
	.align		8
.nv.constant4:
        /*0000*/ 	.dword	groupsout
	.align		8
        /*0008*/ 	.dword	msout


//--------------------- .text._Z10solvegroupiii   --------------------------
	.section	.text._Z10solvegroupiii,"ax",@progbits
	.align	128
.text._Z10solvegroupiii:
        .type           _Z10solvegroupiii,@function
        .size           _Z10solvegroupiii,(.L_x_3 - _Z10solvegroupiii)
        .other          _Z10solvegroupiii,@"STO_CUDA_ENTRY STV_DEFAULT"
_Z10solvegroupiii:
[----:B------:R-:W-:Y:S08]  /*0000*/  LDC R1, c[0x0][0x37c] ;  /* 0x0000df00ff017b82 */ /* 0x000ff00000000800 */
[----:B------:R-:W0:Y:S01]  /*0010*/  S2UR UR5, SR_CgaCtaId ;  /* 0x00000000000579c3 */ /* 0x000e220000008800 */
[----:B------:R-:W-:Y:S01]  /*0020*/  UMOV UR4, 0x400 ;  /* 0x0000040000047882 */ /* 0x000fe20000000000 */
[----:B------:R-:W1:Y:S01]  /*0030*/  LDCU UR6, c[0x0][0x388] ;  /* 0x00007100ff0677ac */ /* 0x000e620008000800 */
[----:B------:R-:W2:Y:S01]  /*0040*/  S2R R7, SR_TID.X ;  /* 0x0000000000077919 */ /* 0x000ea20000002100 */
[----:B------:R-:W3:Y:S01]  /*0050*/  LDCU.64 UR8, c[0x0][0x358] ;  /* 0x00006b00ff0877ac */ /* 0x000ee20008000a00 */
[----:B------:R-:W4:Y:S01]  /*0060*/  S2R R0, SR_CTAID.X ;  /* 0x0000000000007919 */ /* 0x000f220000002500 */
[----:B-1----:R-:W-:-:S02]  /*0070*/  UISETP.GE.U32.AND UP0, UPT, UR6, 0x2, UPT ;  /* 0x000000020600788c */ /* 0x002fc4000bf06070 */
[----:B0-----:R-:W-:-:S09]  /*0080*/  ULEA UR5, UR5, UR4, 0x18 ;  /* 0x0000000405057291 */ /* 0x001fd2000f8ec0ff */
[----:B------:R-:W-:Y:S04]  /*0090*/  STS [UR5+0x64], RZ ;  /* 0x000064ffff007988 */ /* 0x000fe80008000805 */
[----:B------:R-:W-:Y:S04]  /*00a0*/  STS.64 [UR5+0x68], RZ ;  /* 0x000068ffff007988 */ /* 0x000fe80008000a05 */
[----:B------:R-:W-:Y:S04]  /*00b0*/  STS.128 [UR5+0x70], RZ ;  /* 0x000070ffff007988 */ /* 0x000fe80008000c05 */
[----:B------:R-:W-:Y:S04]  /*00c0*/  STS.128 [UR5+0x80], RZ ;  /* 0x000080ffff007988 */ /* 0x000fe80008000c05 */
[----:B------:R-:W-:Y:S04]  /*00d0*/  STS.128 [UR5+0x90], RZ ;  /* 0x000090ffff007988 */ /* 0x000fe80008000c05 */
[----:B------:R-:W-:Y:S04]  /*00e0*/  STS.128 [UR5+0xa0], RZ ;  /* 0x0000a0ffff007988 */ /* 0x000fe80008000c05 */
[----:B------:R-:W-:Y:S04]  /*00f0*/  STS.128 [UR5+0xb0], RZ ;  /* 0x0000b0ffff007988 */ /* 0x000fe80008000c05 */
[----:B------:R-:W-:Y:S04]  /*0100*/  STS.64 [UR5+0xc0], RZ ;  /* 0x0000c0ffff007988 */ /* 0x000fe80008000a05 */
[----:B------:R-:W-:Y:S04]  /*0110*/  STS.128 [UR5], RZ ;  /* 0x000000ffff007988 */ /* 0x000fe80008000c05 */
[----:B------:R-:W-:Y:S04]  /*0120*/  STS.128 [UR5+0x10], RZ ;  /* 0x000010ffff007988 */ /* 0x000fe80008000c05 */
[----:B------:R-:W-:Y:S04]  /*0130*/  STS.128 [UR5+0x20], RZ ;  /* 0x000020ffff007988 */ /* 0x000fe80008000c05 */
[----:B------:R-:W-:Y:S04]  /*0140*/  STS.128 [UR5+0x30], RZ ;  /* 0x000030ffff007988 */ /* 0x000fe80008000c05 */
[----:B------:R-:W-:Y:S04]  /*0150*/  STS.128 [UR5+0x40], RZ ;  /* 0x000040ffff007988 */ /* 0x000fe80008000c05 */
[----:B------:R-:W-:Y:S04]  /*0160*/  STS.128 [UR5+0x50], RZ ;  /* 0x000050ffff007988 */ /* 0x000fe80008000c05 */
[----:B------:R-:W-:Y:S01]  /*0170*/  STS [UR5+0x60], RZ ;  /* 0x000060ffff007988 */ /* 0x000fe20008000805 */
[----:B--234-:R-:W-:Y:S05]  /*0180*/  BRA.U !UP0, `(.L_x_0) ;  /* 0x00000001082c7547 */ /* 0x01cfea000b800000 */
[----:B------:R-:W-:-:S12]  /*0190*/  UIADD3 UR4, UPT, UPT, -UR6, URZ, URZ ;  /* 0x000000ff06047290 */ /* 0x000fd8000fffe1ff */
.L_x_1:
[----:B------:R-:W-:Y:S01]  /*01a0*/  STS.128 [UR5], RZ ;  /* 0x000000ffff007988 */ /* 0x000fe20008000c05 */
[----:B------:R-:W-:-:S03]  /*01b0*/  UIADD3 UR4, UPT, UPT, UR4, 0x1, URZ ;  /* 0x0000000104047890 */ /* 0x000fc6000fffe0ff */
[----:B------:R-:W-:Y:S01]  /*01c0*/  STS.128 [UR5+0x10], RZ ;  /* 0x000010ffff007988 */ /* 0x000fe20008000c05 */
[----:B------:R-:W-:-:S03]  /*01d0*/  UISETP.NE.AND UP0, UPT, UR4, -0x1, UPT ;  /* 0xffffffff0400788c */ /* 0x000fc6000bf05270 */
[----:B------:R-:W-:Y:S04]  /*01e0*/  STS.128 [UR5+0x20], RZ ;  /* 0x000020ffff007988 */ /* 0x000fe80008000c05 */
[----:B------:R-:W-:Y:S04]  /*01f0*/  STS.128 [UR5+0x30], RZ ;  /* 0x000030ffff007988 */ /* 0x000fe80008000c05 */
[----:B------:R-:W-:Y:S04]  /*0200*/  STS.128 [UR5+0x40], RZ ;  /* 0x000040ffff007988 */ /* 0x000fe80008000c05 */
[----:B------:R-:W-:Y:S04]  /*0210*/  STS.128 [UR5+0x50], RZ ;  /* 0x000050ffff007988 */ /* 0x000fe80008000c05 */
[----:B------:R-:W-:Y:S01]  /*0220*/  STS [UR5+0x60], RZ ;  /* 0x000060ffff007988 */ /* 0x000fe20008000805 */
[----:B------:R-:W-:Y:S05]  /*0230*/  BRA.U UP0, `(.L_x_1) ;  /* 0xfffffffd00d87547 */ /* 0x000fea000b83ffff */
.L_x_0:
[----:B------:R-:W0:Y:S01]  /*0240*/  LDCU UR4, c[0x0][0x360] ;  /* 0x00006c00ff0477ac */ /* 0x000e220008000800 */
[----:B------:R-:W1:Y:S08]  /*0250*/  LDC.64 R2, c[0x4][RZ] ;  /* 0x01000000ff027b82 */ /* 0x000e700000000a00 */
[----:B------:R-:W2:Y:S01]  /*0260*/  LDC.64 R4, c[0x4][0x8] ;  /* 0x01000200ff047b82 */ /* 0x000ea20000000a00 */
[----:B0-----:R-:W-:-:S05]  /*0270*/  IMAD R7, R0, UR4, R7 ;  /* 0x0000000400077c24 */ /* 0x001fca000f8e0207 */
[----:B------:R-:W-:-:S05]  /*0280*/  SHF.L.U32 R9, R7, 0x5, RZ ;  /* 0x0000000507097819 */ /* 0x000fca00000006ff */
[----:B-1----:R-:W-:-:S04]  /*0290*/  IMAD.WIDE R2, R9, 0x4, R2 ;  /* 0x0000000409027825 */ /* 0x002fc800078e0202 */
[----:B--2---:R-:W-:Y:S01]  /*02a0*/  IMAD.WIDE R4, R7, 0x4, R4 ;  /* 0x0000000407047825 */ /* 0x004fe200078e0204 */
[----:B------:R-:W-:Y:S04]  /*02b0*/  STG.E desc[UR8][R2.64], RZ ;  /* 0x000000ff02007986 */ /* 0x000fe8000c101908 */
        /* <DEDUP_REMOVED lines=24> */
[----:B------:R-:W-:Y:S01]  /*0440*/  STG.E desc[UR8][R4.64], RZ ;  /* 0x000000ff04007986 */ /* 0x000fe2000c101908 */
[----:B------:R-:W-:Y:S05]  /*0450*/  EXIT ;  /* 0x000000000000794d */ /* 0x000fea0003800000 */
.L_x_2:
[----:B------:R-:W-:-:S00]  /*0460*/  BRA `(.L_x_2) ;  /* 0xfffffffc00fc7947 */ /* 0x000fc0000383ffff */
[----:B------:R-:W-:-:S00]  /*0470*/  NOP ;  /* 0x0000000000007918 */ /* 0x000fc00000000000 */
        /* <DEDUP_REMOVED lines=8> */
.L_x_3:


//--------------------- .nv.shared._Z10solvegroupiii --------------------------
	.section	.nv.shared._Z10solvegroupiii,"aw",@nobits
	.sectionflags	@""
	.align	4
.nv.shared._Z10solvegroupiii:
	.zero		1224


//--------------------- .nv.shared.reserved.0     --------------------------
	.section	.nv.shared.reserved.0,"aw",@nobits
	.weak		__nv_reservedSMEM_offset_0_alias
	.size		__nv_reservedSMEM_offset_0_alias, 0, 64
	.other		__nv_reservedSMEM_offset_0_alias,@"STO_CUDA_RESERVED_SHARED STV_DEFAULT"
__nv_reservedSMEM_offset_0_alias:
	.zero		0
	.zero		64


//--------------------- .nv.global                --------------------------
	.section	.nv.global,"aw",@nobits
	.align	4
.nv.global:
	.type		msout,@object
	.size		msout,(groupsout - msout)
msout:
	.zero		300
	.type		groupsout,@object
	.size		groupsout,(.L_1 - groupsout)
groupsout:
	.zero		9600
.L_1:


//--------------------- .nv.constant0._Z10solvegroupiii --------------------------
	.section	.nv.constant0._Z10solvegroupiii,"a",@progbits
	.sectionflags	@""
	.align	4
.nv.constant0._Z10solvegroupiii:
	.zero		908


//--------------------- SYMBOLS --------------------------

	.type		.nv.reservedSmem.offset0,@object
	.size		.nv.reservedSmem.offset0,0x4
	.type		.nv.reservedSmem.cap,@object
	.size		.nv.reservedSmem.cap,0x4
